	.headerflags	@"EF_CUDA_TEXMODE_UNIFIED EF_CUDA_64BIT_ADDRESS EF_CUDA_ACCELERATORS EF_CUDA_SM90 EF_CUDA_VIRTUAL_SM(EF_CUDA_SM90)"
	.elftype	@"ET_EXEC"


//--------------------- .nv.info                  --------------------------
	.section	.nv.info,"",@"SHT_CUDA_INFO"
	.align	4


	//----- nvinfo : EIATTR_REGCOUNT
	.align		4
        /*0000*/ 	.byte	0x04, 0x2f
        /*0002*/ 	.short	(.L_1 - .L_0)
	.align		4
.L_0:
        /*0004*/ 	.word	index@(triton_poi_fused_add_convolution_relu_6)
        /*0008*/ 	.word	0x00000011


	//----- nvinfo : EIATTR_MIN_STACK_SIZE
	.align		4
.L_1:
        /*000c*/ 	.byte	0x04, 0x12
        /*000e*/ 	.short	(.L_3 - .L_2)
	.align		4
.L_2:
        /*0010*/ 	.word	index@(triton_poi_fused_add_convolution_relu_6)
        /*0014*/ 	.word	0x00000000


	//----- nvinfo : EIATTR_FRAME_SIZE
	.align		4
.L_3:
        /*0018*/ 	.byte	0x04, 0x11
        /*001a*/ 	.short	(.L_5 - .L_4)
	.align		4
.L_4:
        /*001c*/ 	.word	index@(triton_poi_fused_add_convolution_relu_6)
        /*0020*/ 	.word	0x00000000


	//----- nvinfo : EIATTR_MIN_STACK_SIZE
	.align		4
.L_5:
        /*0024*/ 	.byte	0x04, 0x12
        /*0026*/ 	.short	(.L_7 - .L_6)
	.align		4
.L_6:
        /*0028*/ 	.word	index@(triton_poi_fused_add_convolution_relu_6)
        /*002c*/ 	.word	0x00000000
.L_7:


//--------------------- .nv.info.triton_poi_fused_add_convolution_relu_6 --------------------------
	.section	.nv.info.triton_poi_fused_add_convolution_relu_6,"",@"SHT_CUDA_INFO"
	.sectionflags	@""
	.align	4


	//----- nvinfo : EIATTR_CUDA_API_VERSION
	.align		4
        /*0000*/ 	.byte	0x04, 0x37
        /*0002*/ 	.short	(.L_9 - .L_8)
.L_8:
        /*0004*/ 	.word	0x0000007c


	//----- nvinfo : EIATTR_KPARAM_INFO
	.align		4
.L_9:
        /*0008*/ 	.byte	0x04, 0x17
        /*000a*/ 	.short	(.L_11 - .L_10)
.L_10:
        /*000c*/ 	.word	0x00000000
        /*0010*/ 	.short	0x0005
        /*0012*/ 	.short	0x0028
        /*0014*/ 	.byte	0x00, 0xf0, 0x11, 0x00


	//----- nvinfo : EIATTR_KPARAM_INFO
	.align		4
.L_11:
        /*0018*/ 	.byte	0x04, 0x17
        /*001a*/ 	.short	(.L_13 - .L_12)
.L_12:
        /*001c*/ 	.word	0x00000000
        /*0020*/ 	.short	0x0004
        /*0022*/ 	.short	0x0020
        /*0024*/ 	.byte	0x00, 0xf4, 0x21, 0x00


	//----- nvinfo : EIATTR_KPARAM_INFO
	.align		4
.L_13:
        /*0028*/ 	.byte	0x04, 0x17
        /*002a*/ 	.short	(.L_15 - .L_14)
.L_14:
        /*002c*/ 	.word	0x00000000
        /*0030*/ 	.short	0x0003
        /*0032*/ 	.short	0x0018
        /*0034*/ 	.byte	0x00, 0xf4, 0x21, 0x00


	//----- nvinfo : EIATTR_KPARAM_INFO
	.align		4
.L_15:
        /*0038*/ 	.byte	0x04, 0x17
        /*003a*/ 	.short	(.L_17 - .L_16)
.L_16:
        /*003c*/ 	.word	0x00000000
        /*0040*/ 	.short	0x0002
        /*0042*/ 	.short	0x0010
        /*0044*/ 	.byte	0x00, 0xf4, 0x21, 0x00


	//----- nvinfo : EIATTR_KPARAM_INFO
	.align		4
.L_17:
        /*0048*/ 	.byte	0x04, 0x17
        /*004a*/ 	.short	(.L_19 - .L_18)
.L_18:
        /*004c*/ 	.word	0x00000000
        /*0050*/ 	.short	0x0001
        /*0052*/ 	.short	0x0008
        /*0054*/ 	.byte	0x00, 0xf4, 0x21, 0x00


	//----- nvinfo : EIATTR_KPARAM_INFO
	.align		4
.L_19:
        /*0058*/ 	.byte	0x04, 0x17
        /*005a*/ 	.short	(.L_21 - .L_20)
.L_20:
        /*005c*/ 	.word	0x00000000
        /*0060*/ 	.short	0x0000
        /*0062*/ 	.short	0x0000
        /*0064*/ 	.byte	0x00, 0xf4, 0x21, 0x00


	//----- nvinfo : EIATTR_SPARSE_MMA_MASK
	.align		4
.L_21:
        /*0068*/ 	.byte	0x03, 0x50
        /*006a*/ 	.short	0x0000


	//----- nvinfo : EIATTR_MAXREG_COUNT
	.align		4
        /*006c*/ 	.byte	0x03, 0x1b
        /*006e*/ 	.short	0x00ff


	//----- nvinfo : EIATTR_EXIT_INSTR_OFFSETS
	.align		4
        /*0070*/ 	.byte	0x04, 0x1c
        /*0072*/ 	.short	(.L_23 - .L_22)


	//   ....[0]....
.L_22:
        /*0074*/ 	.word	0x00000260


	//----- nvinfo : EIATTR_REQNTID
	.align		4
.L_23:
        /*0078*/ 	.byte	0x04, 0x10
        /*007a*/ 	.short	(.L_25 - .L_24)
.L_24:
        /*007c*/ 	.word	0x00000080
        /*0080*/ 	.word	0x00000001
        /*0084*/ 	.word	0x00000001


	//----- nvinfo : EIATTR_CBANK_PARAM_SIZE
	.align		4
.L_25:
        /*0088*/ 	.byte	0x03, 0x19
        /*008a*/ 	.short	0x002c


	//----- nvinfo : EIATTR_PARAM_CBANK
	.align		4
        /*008c*/ 	.byte	0x04, 0x0a
        /*008e*/ 	.short	(.L_27 - .L_26)
	.align		4
.L_26:
        /*0090*/ 	.word	index@(.nv.constant0.triton_poi_fused_add_convolution_relu_6)
        /*0094*/ 	.short	0x0210
        /*0096*/ 	.short	0x002c


	//----- nvinfo : EIATTR_SW_WAR
	.align		4
.L_27:
        /*0098*/ 	.byte	0x04, 0x36
        /*009a*/ 	.short	(.L_29 - .L_28)
.L_28:
        /*009c*/ 	.word	0x00000008
.L_29:


//--------------------- .nv.callgraph             --------------------------
	.section	.nv.callgraph,"",@"SHT_CUDA_CALLGRAPH"
	.align	4
	.sectionentsize	8
	.align		4
        /*0000*/ 	.word	0x00000000
	.align		4
        /*0004*/ 	.word	0xffffffff
	.align		4
        /*0008*/ 	.word	0x00000000
	.align		4
        /*000c*/ 	.word	0xfffffffe
	.align		4
        /*0010*/ 	.word	0x00000000
	.align		4
        /*0014*/ 	.word	0xfffffffd
	.align		4
        /*0018*/ 	.word	0x00000000
	.align		4
        /*001c*/ 	.word	0xfffffffc


//--------------------- .text.triton_poi_fused_add_convolution_relu_6 --------------------------
	.section	.text.triton_poi_fused_add_convolution_relu_6,"ax",@progbits
	.align	128
        .global         triton_poi_fused_add_convolution_relu_6
        .type           triton_poi_fused_add_convolution_relu_6,@function
        .size           triton_poi_fused_add_convolution_relu_6,(.L_x_1 - triton_poi_fused_add_convolution_relu_6)
        .other          triton_poi_fused_add_convolution_relu_6,@"STO_CUDA_ENTRY STV_DEFAULT"
triton_poi_fused_add_convolution_relu_6:
.text.triton_poi_fused_add_convolution_relu_6:
[----:B------:R-:W-:Y:S01]  /*0000*/  LDC R1, c[0x0][0x28] ;  /* 0x00000a00ff017b82 */ /* 0x000fe20000000800 */
[----:B------:R-:W1:Y:S07]  /*0010*/  S2R R0, SR_TID.X ;  /* 0x0000000000007919 */ /* 0x000e6e0000002100 */
[----:B------:R-:W2:Y:S01]  /*0020*/  LDC.64 R4, c[0x0][0x218] ;  /* 0x00008600ff047b82 */ /* 0x000ea20000000a00 */
[----:B------:R-:W-:Y:S01]  /*0030*/  ULDC.64 UR4, c[0x0][0x208] ;  /* 0x0000820000047ab9 */ /* 0x000fe20000000a00 */
[----:B------:R-:W3:Y:S01]  /*0040*/  S2R R7, SR_CTAID.X ;  /* 0x0000000000077919 */ /* 0x000ee20000002500 */
[----:B-1----:R-:W-:Y:S01]  /*0050*/  IMAD.SHL.U32 R0, R0, 0x2, RZ ;  /* 0x0000000200007824 */ /* 0x002fe200078e00ff */
[----:B---3--:R-:W-:-:S04]  /*0060*/  SHF.R.S32.HI R3, RZ, 0x17, R7 ;  /* 0x00000017ff037819 */ /* 0x008fc80000011407 */
[----:B------:R-:W-:Y:S02]  /*0070*/  LOP3.LUT R0, R0, 0xfe, RZ, 0xc0, !PT ;  /* 0x000000fe00007812 */ /* 0x000fe400078ec0ff */
[----:B------:R-:W-:Y:S02]  /*0080*/  SGXT R3, R3, 0x1 ;  /* 0x000000010303781a */ /* 0x000fe40000000200 */
[----:B------:R-:W-:Y:S02]  /*0090*/  LEA R0, R7, R0, 0x8 ;  /* 0x0000000007007211 */ /* 0x000fe400078e40ff */
[----:B------:R-:W1:Y:S02]  /*00a0*/  LDC.64 R6, c[0x0][0x220] ;  /* 0x00008800ff067b82 */ /* 0x000e640000000a00 */
[----:B------:R-:W-:-:S04]  /*00b0*/  LEA.HI R8, R3, R0, RZ, 0x8 ;  /* 0x0000000003087211 */ /* 0x000fc800078f40ff */
[----:B------:R-:W-:Y:S02]  /*00c0*/  SHF.R.S32.HI R11, RZ, 0x8, R8 ;  /* 0x00000008ff0b7819 */ /* 0x000fe40000011408 */
[----:B------:R-:W3:Y:S02]  /*00d0*/  LDC.64 R2, c[0x0][0x210] ;  /* 0x00008400ff027b82 */ /* 0x000ee40000000a00 */
[C---:B------:R-:W-:Y:S01]  /*00e0*/  LEA.HI R10, R11.reuse, R11, RZ, 0x6 ;  /* 0x0000000b0b0a7211 */ /* 0x040fe200078f30ff */
[----:B--2---:R-:W-:-:S03]  /*00f0*/  IMAD.WIDE R4, R11, 0x4, R4 ;  /* 0x000000040b047825 */ /* 0x004fc600078e0204 */
[----:B------:R-:W-:Y:S02]  /*0100*/  LOP3.LUT R10, R10, 0xffffffc0, RZ, 0xc0, !PT ;  /* 0xffffffc00a0a7812 */ /* 0x000fe400078ec0ff */
[----:B------:R-:W2:Y:S01]  /*0110*/  LDC.64 R8, c[0x0][0x228] ;  /* 0x00008a00ff087b82 */ /* 0x000ea20000000a00 */
[----:B------:R-:W4:Y:S02]  /*0120*/  LDG.E.EL R4, desc[UR4][R4.64] ;  /* 0x0000000404047981 */ /* 0x000f24000c2e1900 */
[----:B------:R-:W-:-:S04]  /*0130*/  IMAD.IADD R13, R11, 0x1, -R10 ;  /* 0x000000010b0d7824 */ /* 0x000fc800078e0a0a */
[----:B-1----:R-:W-:Y:S01]  /*0140*/  IMAD.WIDE R6, R13, 0x4, R6 ;  /* 0x000000040d067825 */ /* 0x002fe200078e0206 */
[----:B------:R-:W1:Y:S05]  /*0150*/  LDC.64 R10, c[0x0][0x230] ;  /* 0x00008c00ff0a7b82 */ /* 0x000e6a0000000a00 */
[----:B------:R-:W4:Y:S01]  /*0160*/  LDG.E.EL R7, desc[UR4][R6.64] ;  /* 0x0000000406077981 */ /* 0x000f22000c2e1900 */
[----:B---3--:R-:W-:-:S06]  /*0170*/  IMAD.WIDE R2, R0, 0x4, R2 ;  /* 0x0000000400027825 */ /* 0x008fcc00078e0202 */
[----:B------:R-:W3:Y:S01]  /*0180*/  LDG.E.64 R2, desc[UR4][R2.64] ;  /* 0x0000000402027981 */ /* 0x000ee2000c1e1b00 */
[----:B--2---:R-:W-:-:S06]  /*0190*/  IMAD.WIDE R8, R0, 0x4, R8 ;  /* 0x0000000400087825 */ /* 0x004fcc00078e0208 */
[----:B------:R-:W2:Y:S01]  /*01a0*/  LDG.E.64 R8, desc[UR4][R8.64] ;  /* 0x0000000408087981 */ /* 0x000ea2000c1e1b00 */
[----:B----4-:R-:W-:-:S04]  /*01b0*/  FADD R12, R4, R7 ;  /* 0x00000007040c7221 */ /* 0x010fc80000000000 */
[--C-:B---3--:R-:W-:Y:S01]  /*01c0*/  FADD R13, R2, R12.reuse ;  /* 0x0000000c020d7221 */ /* 0x108fe20000000000 */
[----:B------:R-:W-:Y:S01]  /*01d0*/  FADD R12, R3, R12 ;  /* 0x0000000c030c7221 */ /* 0x000fe20000000000 */
[----:B-1----:R-:W-:-:S03]  /*01e0*/  IMAD.WIDE R4, R0, 0x4, R10 ;  /* 0x0000000400047825 */ /* 0x002fc600078e020a */
[----:B--2---:R-:W-:Y:S01]  /*01f0*/  FSETP.GEU.AND P0, PT, R13, -R8, PT ;  /* 0x800000080d00720b */ /* 0x004fe20003f0e000 */
[----:B------:R-:W-:Y:S01]  /*0200*/  FADD R13, R8, R13 ;  /* 0x0000000d080d7221 */ /* 0x000fe20000000000 */
[----:B------:R-:W-:Y:S01]  /*0210*/  FADD R14, R9, R12 ;  /* 0x0000000c090e7221 */ /* 0x000fe20000000000 */
[----:B------:R-:W-:-:S03]  /*0220*/  FSETP.GEU.AND P1, PT, R12, -R9, PT ;  /* 0x800000090c00720b */ /* 0x000fc60003f2e000 */
[----:B------:R-:W-:Y:S02]  /*0230*/  FSEL R2, R13, RZ, P0 ;  /* 0x000000ff0d027208 */ /* 0x000fe40000000000 */
[----:B------:R-:W-:-:S05]  /*0240*/  FSEL R3, R14, RZ, P1 ;  /* 0x000000ff0e037208 */ /* 0x000fca0000800000 */
[----:B------:R-:W-:Y:S01]  /*0250*/  STG.E.64 desc[UR4][R4.64], R2 ;  /* 0x0000000204007986 */ /* 0x000fe2000c101b04 */
[----:B------:R-:W-:Y:S05]  /*0260*/  EXIT ;  /* 0x000000000000794d */ /* 0x000fea0003800000 */
.L_x_0:
[----:B------:R-:W-:-:S00]  /*0270*/  BRA `(.L_x_0) ;  /* 0xfffffffc00fc7947 */ /* 0x000fc0000383ffff */
[----:B------:R-:W-:-:S00]  /*0280*/  NOP ;  /* 0x0000000000007918 */ /* 0x000fc00000000000 */
[----:B------:R-:W-:-:S00]  /*0290*/  NOP ;  /* 0x0000000000007918 */ /* 0x000fc00000000000 */
[----:B------:R-:W-:-:S00]  /*02a0*/  NOP ;  /* 0x0000000000007918 */ /* 0x000fc00000000000 */
[----:B------:R-:W-:-:S00]  /*02b0*/  NOP ;  /* 0x0000000000007918 */ /* 0x000fc00000000000 */
[----:B------:R-:W-:-:S00]  /*02c0*/  NOP ;  /* 0x0000000000007918 */ /* 0x000fc00000000000 */
[----:B------:R-:W-:-:S00]  /*02d0*/  NOP ;  /* 0x0000000000007918 */ /* 0x000fc00000000000 */
[----:B------:R-:W-:-:S00]  /*02e0*/  NOP ;  /* 0x0000000000007918 */ /* 0x000fc00000000000 */
[----:B------:R-:W-:-:S00]  /*02f0*/  NOP ;  /* 0x0000000000007918 */ /* 0x000fc00000000000 */
.L_x_1:


//--------------------- .nv.constant0.triton_poi_fused_add_convolution_relu_6 --------------------------
	.section	.nv.constant0.triton_poi_fused_add_convolution_relu_6,"a",@progbits
	.sectionflags	@""
	.align	4
.nv.constant0.triton_poi_fused_add_convolution_relu_6:
	.zero		572
